//
// Generated by NVIDIA NVVM Compiler
//
// Compiler Build ID: CL-36424714
// Cuda compilation tools, release 13.0, V13.0.88
// Based on NVVM 20.0.0
//

.version 9.0
.target sm_100
.address_size 64

	// .globl	_Z18copy_blocks_kernelPKvPvPKiS3_iiiiiimmmmmmmm

.visible .entry _Z18copy_blocks_kernelPKvPvPKiS3_iiiiiimmmmmmmm(
	.param .u64 .ptr .align 1 _Z18copy_blocks_kernelPKvPvPKiS3_iiiiiimmmmmmmm_param_0,
	.param .u64 .ptr .align 1 _Z18copy_blocks_kernelPKvPvPKiS3_iiiiiimmmmmmmm_param_1,
	.param .u64 .ptr .align 1 _Z18copy_blocks_kernelPKvPvPKiS3_iiiiiimmmmmmmm_param_2,
	.param .u64 .ptr .align 1 _Z18copy_blocks_kernelPKvPvPKiS3_iiiiiimmmmmmmm_param_3,
	.param .u32 _Z18copy_blocks_kernelPKvPvPKiS3_iiiiiimmmmmmmm_param_4,
	.param .u32 _Z18copy_blocks_kernelPKvPvPKiS3_iiiiiimmmmmmmm_param_5,
	.param .u32 _Z18copy_blocks_kernelPKvPvPKiS3_iiiiiimmmmmmmm_param_6,
	.param .u32 _Z18copy_blocks_kernelPKvPvPKiS3_iiiiiimmmmmmmm_param_7,
	.param .u32 _Z18copy_blocks_kernelPKvPvPKiS3_iiiiiimmmmmmmm_param_8,
	.param .u32 _Z18copy_blocks_kernelPKvPvPKiS3_iiiiiimmmmmmmm_param_9,
	.param .u64 _Z18copy_blocks_kernelPKvPvPKiS3_iiiiiimmmmmmmm_param_10,
	.param .u64 _Z18copy_blocks_kernelPKvPvPKiS3_iiiiiimmmmmmmm_param_11,
	.param .u64 _Z18copy_blocks_kernelPKvPvPKiS3_iiiiiimmmmmmmm_param_12,
	.param .u64 _Z18copy_blocks_kernelPKvPvPKiS3_iiiiiimmmmmmmm_param_13,
	.param .u64 _Z18copy_blocks_kernelPKvPvPKiS3_iiiiiimmmmmmmm_param_14,
	.param .u64 _Z18copy_blocks_kernelPKvPvPKiS3_iiiiiimmmmmmmm_param_15,
	.param .u64 _Z18copy_blocks_kernelPKvPvPKiS3_iiiiiimmmmmmmm_param_16,
	.param .u64 _Z18copy_blocks_kernelPKvPvPKiS3_iiiiiimmmmmmmm_param_17
)
{
	.reg .pred 	%p<17>;
	.reg .b16 	%rs<30>;
	.reg .b32 	%r<50>;
	.reg .b64 	%rd<74>;

	ld.param.u64 	%rd29, [_Z18copy_blocks_kernelPKvPvPKiS3_iiiiiimmmmmmmm_param_0];
	ld.param.u64 	%rd30, [_Z18copy_blocks_kernelPKvPvPKiS3_iiiiiimmmmmmmm_param_1];
	ld.param.u64 	%rd19, [_Z18copy_blocks_kernelPKvPvPKiS3_iiiiiimmmmmmmm_param_2];
	ld.param.u64 	%rd20, [_Z18copy_blocks_kernelPKvPvPKiS3_iiiiiimmmmmmmm_param_3];
	ld.param.u32 	%r24, [_Z18copy_blocks_kernelPKvPvPKiS3_iiiiiimmmmmmmm_param_4];
	ld.param.u32 	%r29, [_Z18copy_blocks_kernelPKvPvPKiS3_iiiiiimmmmmmmm_param_5];
	ld.param.u32 	%r25, [_Z18copy_blocks_kernelPKvPvPKiS3_iiiiiimmmmmmmm_param_6];
	ld.param.u32 	%r26, [_Z18copy_blocks_kernelPKvPvPKiS3_iiiiiimmmmmmmm_param_7];
	ld.param.u32 	%r27, [_Z18copy_blocks_kernelPKvPvPKiS3_iiiiiimmmmmmmm_param_8];
	ld.param.u32 	%r28, [_Z18copy_blocks_kernelPKvPvPKiS3_iiiiiimmmmmmmm_param_9];
	ld.param.u64 	%rd23, [_Z18copy_blocks_kernelPKvPvPKiS3_iiiiiimmmmmmmm_param_12];
	ld.param.u64 	%rd26, [_Z18copy_blocks_kernelPKvPvPKiS3_iiiiiimmmmmmmm_param_15];
	ld.param.u64 	%rd27, [_Z18copy_blocks_kernelPKvPvPKiS3_iiiiiimmmmmmmm_param_16];
	ld.param.u64 	%rd28, [_Z18copy_blocks_kernelPKvPvPKiS3_iiiiiimmmmmmmm_param_17];
	cvta.to.global.u64 	%rd1, %rd30;
	cvta.to.global.u64 	%rd2, %rd29;
	mov.u32 	%r30, %ctaid.x;
	mov.u32 	%r31, %ntid.x;
	mov.u32 	%r32, %tid.x;
	mad.lo.s32 	%r1, %r30, %r31, %r32;
	mul.lo.s32 	%r33, %r26, %r25;
	mul.lo.s32 	%r2, %r33, %r27;
	mul.lo.s32 	%r34, %r29, %r24;
	mul.lo.s32 	%r35, %r34, %r2;
	setp.ge.s32 	%p1, %r1, %r35;
	@%p1 bra 	$L__BB0_16;
	div.s32 	%r36, %r1, %r2;
	mul.lo.s32 	%r37, %r36, %r2;
	sub.s32 	%r3, %r1, %r37;
	div.s32 	%r4, %r36, %r24;
	mul.lo.s32 	%r38, %r4, %r24;
	sub.s32 	%r5, %r36, %r38;
	or.b32  	%r39, %r5, %r24;
	setp.lt.s32 	%p2, %r39, 0;
	@%p2 bra 	$L__BB0_16;
	cvta.to.global.u64 	%rd31, %rd19;
	mul.wide.s32 	%rd32, %r5, 4;
	add.s64 	%rd3, %rd31, %rd32;
	cvta.to.global.u64 	%rd33, %rd20;
	add.s64 	%rd4, %rd33, %rd32;
	mul.lo.s32 	%r40, %r27, %r26;
	div.s32 	%r6, %r3, %r40;
	mul.lo.s32 	%r41, %r6, %r40;
	sub.s32 	%r42, %r3, %r41;
	div.s32 	%r7, %r42, %r27;
	mul.lo.s32 	%r43, %r7, %r27;
	sub.s32 	%r8, %r42, %r43;
	setp.ge.s32 	%p3, %r6, %r25;
	setp.ge.s32 	%p4, %r7, %r26;
	or.pred  	%p5, %p3, %p4;
	setp.lt.s32 	%p6, %r27, 0;
	or.pred  	%p7, %p6, %p5;
	@%p7 bra 	$L__BB0_16;
	ld.param.u64 	%rd69, [_Z18copy_blocks_kernelPKvPvPKiS3_iiiiiimmmmmmmm_param_14];
	ld.param.u64 	%rd68, [_Z18copy_blocks_kernelPKvPvPKiS3_iiiiiimmmmmmmm_param_13];
	ld.param.u64 	%rd67, [_Z18copy_blocks_kernelPKvPvPKiS3_iiiiiimmmmmmmm_param_11];
	ld.param.u64 	%rd66, [_Z18copy_blocks_kernelPKvPvPKiS3_iiiiiimmmmmmmm_param_10];
	ld.global.s32 	%rd34, [%rd4];
	ld.global.s32 	%rd35, [%rd3];
	cvt.s64.s32 	%rd36, %r4;
	mul.lo.s64 	%rd37, %rd66, %rd36;
	cvt.s64.s32 	%rd38, %r6;
	cvt.s64.s32 	%rd39, %r7;
	cvt.s64.s32 	%rd40, %r8;
	mad.lo.s64 	%rd41, %rd23, %rd38, %rd37;
	mad.lo.s64 	%rd42, %rd68, %rd39, %rd41;
	add.s64 	%rd43, %rd42, %rd40;
	mad.lo.s64 	%rd44, %rd67, %rd35, %rd43;
	mul.lo.s64 	%rd45, %rd69, %rd36;
	mad.lo.s64 	%rd46, %rd27, %rd38, %rd45;
	mad.lo.s64 	%rd47, %rd28, %rd39, %rd46;
	add.s64 	%rd48, %rd47, %rd40;
	mad.lo.s64 	%rd49, %rd26, %rd34, %rd48;
	cvt.s64.s32 	%rd50, %r28;
	mul.lo.s64 	%rd5, %rd44, %rd50;
	mul.lo.s64 	%rd6, %rd49, %rd50;
	setp.lt.s32 	%p8, %r28, 1;
	@%p8 bra 	$L__BB0_16;
	and.b32  	%r9, %r28, 15;
	setp.lt.u32 	%p9, %r28, 16;
	mov.b32 	%r47, 0;
	@%p9 bra 	$L__BB0_7;
	and.b32  	%r47, %r28, 2147483632;
	neg.s32 	%r45, %r47;
	add.s64 	%rd51, %rd5, %rd2;
	add.s64 	%rd71, %rd51, 7;
	add.s64 	%rd52, %rd6, %rd1;
	add.s64 	%rd70, %rd52, 7;
$L__BB0_6:
	.pragma "nounroll";
	ld.global.u8 	%rs1, [%rd71+-7];
	st.global.u8 	[%rd70+-7], %rs1;
	ld.global.u8 	%rs2, [%rd71+-6];
	st.global.u8 	[%rd70+-6], %rs2;
	ld.global.u8 	%rs3, [%rd71+-5];
	st.global.u8 	[%rd70+-5], %rs3;
	ld.global.u8 	%rs4, [%rd71+-4];
	st.global.u8 	[%rd70+-4], %rs4;
	ld.global.u8 	%rs5, [%rd71+-3];
	st.global.u8 	[%rd70+-3], %rs5;
	ld.global.u8 	%rs6, [%rd71+-2];
	st.global.u8 	[%rd70+-2], %rs6;
	ld.global.u8 	%rs7, [%rd71+-1];
	st.global.u8 	[%rd70+-1], %rs7;
	ld.global.u8 	%rs8, [%rd71];
	st.global.u8 	[%rd70], %rs8;
	ld.global.u8 	%rs9, [%rd71+1];
	st.global.u8 	[%rd70+1], %rs9;
	ld.global.u8 	%rs10, [%rd71+2];
	st.global.u8 	[%rd70+2], %rs10;
	ld.global.u8 	%rs11, [%rd71+3];
	st.global.u8 	[%rd70+3], %rs11;
	ld.global.u8 	%rs12, [%rd71+4];
	st.global.u8 	[%rd70+4], %rs12;
	ld.global.u8 	%rs13, [%rd71+5];
	st.global.u8 	[%rd70+5], %rs13;
	ld.global.u8 	%rs14, [%rd71+6];
	st.global.u8 	[%rd70+6], %rs14;
	ld.global.u8 	%rs15, [%rd71+7];
	st.global.u8 	[%rd70+7], %rs15;
	ld.global.u8 	%rs16, [%rd71+8];
	st.global.u8 	[%rd70+8], %rs16;
	add.s32 	%r45, %r45, 16;
	add.s64 	%rd71, %rd71, 16;
	add.s64 	%rd70, %rd70, 16;
	setp.ne.s32 	%p10, %r45, 0;
	@%p10 bra 	$L__BB0_6;
$L__BB0_7:
	setp.eq.s32 	%p11, %r9, 0;
	@%p11 bra 	$L__BB0_16;
	and.b32  	%r15, %r28, 7;
	setp.lt.u32 	%p12, %r9, 8;
	@%p12 bra 	$L__BB0_10;
	cvt.u64.u32 	%rd53, %r47;
	add.s64 	%rd54, %rd5, %rd53;
	add.s64 	%rd55, %rd2, %rd54;
	ld.global.u8 	%rs17, [%rd55];
	add.s64 	%rd56, %rd6, %rd53;
	add.s64 	%rd57, %rd1, %rd56;
	st.global.u8 	[%rd57], %rs17;
	ld.global.u8 	%rs18, [%rd55+1];
	st.global.u8 	[%rd57+1], %rs18;
	ld.global.u8 	%rs19, [%rd55+2];
	st.global.u8 	[%rd57+2], %rs19;
	ld.global.u8 	%rs20, [%rd55+3];
	st.global.u8 	[%rd57+3], %rs20;
	ld.global.u8 	%rs21, [%rd55+4];
	st.global.u8 	[%rd57+4], %rs21;
	ld.global.u8 	%rs22, [%rd55+5];
	st.global.u8 	[%rd57+5], %rs22;
	ld.global.u8 	%rs23, [%rd55+6];
	st.global.u8 	[%rd57+6], %rs23;
	ld.global.u8 	%rs24, [%rd55+7];
	st.global.u8 	[%rd57+7], %rs24;
	add.s32 	%r47, %r47, 8;
$L__BB0_10:
	setp.eq.s32 	%p13, %r15, 0;
	@%p13 bra 	$L__BB0_16;
	and.b32  	%r18, %r28, 3;
	setp.lt.u32 	%p14, %r15, 4;
	@%p14 bra 	$L__BB0_13;
	cvt.u64.u32 	%rd58, %r47;
	add.s64 	%rd59, %rd5, %rd58;
	add.s64 	%rd60, %rd2, %rd59;
	ld.global.u8 	%rs25, [%rd60];
	add.s64 	%rd61, %rd6, %rd58;
	add.s64 	%rd62, %rd1, %rd61;
	st.global.u8 	[%rd62], %rs25;
	ld.global.u8 	%rs26, [%rd60+1];
	st.global.u8 	[%rd62+1], %rs26;
	ld.global.u8 	%rs27, [%rd60+2];
	st.global.u8 	[%rd62+2], %rs27;
	ld.global.u8 	%rs28, [%rd60+3];
	st.global.u8 	[%rd62+3], %rs28;
	add.s32 	%r47, %r47, 4;
$L__BB0_13:
	setp.eq.s32 	%p15, %r18, 0;
	@%p15 bra 	$L__BB0_16;
	cvt.u64.u32 	%rd63, %r47;
	add.s64 	%rd64, %rd6, %rd63;
	add.s64 	%rd73, %rd1, %rd64;
	add.s64 	%rd65, %rd5, %rd63;
	add.s64 	%rd72, %rd2, %rd65;
	neg.s32 	%r49, %r18;
$L__BB0_15:
	.pragma "nounroll";
	ld.global.u8 	%rs29, [%rd72];
	st.global.u8 	[%rd73], %rs29;
	add.s64 	%rd73, %rd73, 1;
	add.s64 	%rd72, %rd72, 1;
	add.s32 	%r49, %r49, 1;
	setp.ne.s32 	%p16, %r49, 0;
	@%p16 bra 	$L__BB0_15;
$L__BB0_16:
	ret;

}


// ===== COMPILED SASS (sm_100) =====

	.target	sm_100

	.elftype	@"ET_EXEC"


//--------------------- .note.nv.tkinfo           --------------------------
	.section	.note.nv.tkinfo,"",@"SHT_NOTE"
	.sectionflags	@"SHF_NOTE_NV_TKINFO"
	.tkinfo
        /*0018*/ 	.word	0x00000002
        /*0030*/ 	.string	""
        /*0030*/ 	.string	"ptxas"
        /*0030*/ 	.string	"Cuda compilation tools, release 13.0, V13.0.88"
        /*0030*/ 	.string	"Build cuda_13.0.r13.0/compiler.36424714_0"
        /*0030*/ 	.string	"-arch sm_100 -m 64 "



//--------------------- .note.nv.cuinfo           --------------------------
	.section	.note.nv.cuinfo,"",@"SHT_NOTE"
	.sectionflags	@"SHF_NOTE_NV_CUINFO"
        /*0018*/ 	.short	0x0002
        /*001a*/ 	.short	0x0064
        /*001c*/ 	.short	0x0082
	.zero		2


//--------------------- .nv.info                  --------------------------
	.section	.nv.info,"",@"SHT_CUDA_INFO"
	.align	4


	//----- nvinfo : EIATTR_REGCOUNT
	.align		4
        /*0000*/ 	.byte	0x04, 0x2f
        /*0002*/ 	.short	(.L_1 - .L_0)
	.align		4
.L_0:
        /*0004*/ 	.word	index@(_Z18copy_blocks_kernelPKvPvPKiS3_iiiiiimmmmmmmm)
        /*0008*/ 	.word	0x0000001c


	//----- nvinfo : EIATTR_FRAME_SIZE
	.align		4
.L_1:
        /*000c*/ 	.byte	0x04, 0x11
        /*000e*/ 	.short	(.L_3 - .L_2)
	.align		4
.L_2:
        /*0010*/ 	.word	index@(_Z18copy_blocks_kernelPKvPvPKiS3_iiiiiimmmmmmmm)
        /*0014*/ 	.word	0x00000000


	//----- nvinfo : EIATTR_MIN_STACK_SIZE
	.align		4
.L_3:
        /*0018*/ 	.byte	0x04, 0x12
        /*001a*/ 	.short	(.L_5 - .L_4)
	.align		4
.L_4:
        /*001c*/ 	.word	index@(_Z18copy_blocks_kernelPKvPvPKiS3_iiiiiimmmmmmmm)
        /*0020*/ 	.word	0x00000000
.L_5:


//--------------------- .nv.compat                --------------------------
	.section	.nv.compat,"",@"SHT_CUDA_COMPAT_INFO"
	.align	4
        /*0000*/ 	.byte	0x02, 0x09, 0x00, 0x00, 0x02, 0x02, 0x01, 0x00, 0x02, 0x05, 0x05, 0x00, 0x03, 0x07, 0x01, 0x01
        /*0010*/ 	.byte	0x02, 0x03, 0x00, 0x00, 0x02, 0x06, 0x01, 0x00, 0x04, 0x0b, 0x08, 0x00, 0x09, 0x00, 0x00, 0x00
        /*0020*/ 	.byte	0x00, 0x00, 0x00, 0x00


//--------------------- .nv.info._Z18copy_blocks_kernelPKvPvPKiS3_iiiiiimmmmmmmm --------------------------
	.section	.nv.info._Z18copy_blocks_kernelPKvPvPKiS3_iiiiiimmmmmmmm,"",@"SHT_CUDA_INFO"
	.sectionflags	@""
	.align	4


	//----- nvinfo : EIATTR_CUDA_API_VERSION
	.align		4
        /*0000*/ 	.byte	0x04, 0x37
        /*0002*/ 	.short	(.L_7 - .L_6)
.L_6:
        /*0004*/ 	.word	0x00000082


	//----- nvinfo : EIATTR_KPARAM_INFO
	.align		4
.L_7:
        /*0008*/ 	.byte	0x04, 0x17
        /*000a*/ 	.short	(.L_9 - .L_8)
.L_8:
        /*000c*/ 	.word	0x00000000
        /*0010*/ 	.short	0x0011
        /*0012*/ 	.short	0x0070
        /*0014*/ 	.byte	0x00, 0xf0, 0x21, 0x00


	//----- nvinfo : EIATTR_KPARAM_INFO
	.align		4
.L_9:
        /*0018*/ 	.byte	0x04, 0x17
        /*001a*/ 	.short	(.L_11 - .L_10)
.L_10:
        /*001c*/ 	.word	0x00000000
        /*0020*/ 	.short	0x0010
        /*0022*/ 	.short	0x0068
        /*0024*/ 	.byte	0x00, 0xf0, 0x21, 0x00


	//----- nvinfo : EIATTR_KPARAM_INFO
	.align		4
.L_11:
        /*0028*/ 	.byte	0x04, 0x17
        /*002a*/ 	.short	(.L_13 - .L_12)
.L_12:
        /*002c*/ 	.word	0x00000000
        /*0030*/ 	.short	0x000f
        /*0032*/ 	.short	0x0060
        /*0034*/ 	.byte	0x00, 0xf0, 0x21, 0x00


	//----- nvinfo : EIATTR_KPARAM_INFO
	.align		4
.L_13:
        /*0038*/ 	.byte	0x04, 0x17
        /*003a*/ 	.short	(.L_15 - .L_14)
.L_14:
        /*003c*/ 	.word	0x00000000
        /*0040*/ 	.short	0x000e
        /*0042*/ 	.short	0x0058
        /*0044*/ 	.byte	0x00, 0xf0, 0x21, 0x00


	//----- nvinfo : EIATTR_KPARAM_INFO
	.align		4
.L_15:
        /*0048*/ 	.byte	0x04, 0x17
        /*004a*/ 	.short	(.L_17 - .L_16)
.L_16:
        /*004c*/ 	.word	0x00000000
        /*0050*/ 	.short	0x000d
        /*0052*/ 	.short	0x0050
        /*0054*/ 	.byte	0x00, 0xf0, 0x21, 0x00


	//----- nvinfo : EIATTR_KPARAM_INFO
	.align		4
.L_17:
        /*0058*/ 	.byte	0x04, 0x17
        /*005a*/ 	.short	(.L_19 - .L_18)
.L_18:
        /*005c*/ 	.word	0x00000000
        /*0060*/ 	.short	0x000c
        /*0062*/ 	.short	0x0048
        /*0064*/ 	.byte	0x00, 0xf0, 0x21, 0x00


	//----- nvinfo : EIATTR_KPARAM_INFO
	.align		4
.L_19:
        /*0068*/ 	.byte	0x04, 0x17
        /*006a*/ 	.short	(.L_21 - .L_20)
.L_20:
        /*006c*/ 	.word	0x00000000
        /*0070*/ 	.short	0x000b
        /*0072*/ 	.short	0x0040
        /*0074*/ 	.byte	0x00, 0xf0, 0x21, 0x00


	//----- nvinfo : EIATTR_KPARAM_INFO
	.align		4
.L_21:
        /*0078*/ 	.byte	0x04, 0x17
        /*007a*/ 	.short	(.L_23 - .L_22)
.L_22:
        /*007c*/ 	.word	0x00000000
        /*0080*/ 	.short	0x000a
        /*0082*/ 	.short	0x0038
        /*0084*/ 	.byte	0x00, 0xf0, 0x21, 0x00


	//----- nvinfo : EIATTR_KPARAM_INFO
	.align		4
.L_23:
        /*0088*/ 	.byte	0x04, 0x17
        /*008a*/ 	.short	(.L_25 - .L_24)
.L_24:
        /*008c*/ 	.word	0x00000000
        /*0090*/ 	.short	0x0009
        /*0092*/ 	.short	0x0034
        /*0094*/ 	.byte	0x00, 0xf0, 0x11, 0x00


	//----- nvinfo : EIATTR_KPARAM_INFO
	.align		4
.L_25:
        /*0098*/ 	.byte	0x04, 0x17
        /*009a*/ 	.short	(.L_27 - .L_26)
.L_26:
        /*009c*/ 	.word	0x00000000
        /*00a0*/ 	.short	0x0008
        /*00a2*/ 	.short	0x0030
        /*00a4*/ 	.byte	0x00, 0xf0, 0x11, 0x00


	//----- nvinfo : EIATTR_KPARAM_INFO
	.align		4
.L_27:
        /*00a8*/ 	.byte	0x04, 0x17
        /*00aa*/ 	.short	(.L_29 - .L_28)
.L_28:
        /*00ac*/ 	.word	0x00000000
        /*00b0*/ 	.short	0x0007
        /*00b2*/ 	.short	0x002c
        /*00b4*/ 	.byte	0x00, 0xf0, 0x11, 0x00


	//----- nvinfo : EIATTR_KPARAM_INFO
	.align		4
.L_29:
        /*00b8*/ 	.byte	0x04, 0x17
        /*00ba*/ 	.short	(.L_31 - .L_30)
.L_30:
        /*00bc*/ 	.word	0x00000000
        /*00c0*/ 	.short	0x0006
        /*00c2*/ 	.short	0x0028
        /*00c4*/ 	.byte	0x00, 0xf0, 0x11, 0x00


	//----- nvinfo : EIATTR_KPARAM_INFO
	.align		4
.L_31:
        /*00c8*/ 	.byte	0x04, 0x17
        /*00ca*/ 	.short	(.L_33 - .L_32)
.L_32:
        /*00cc*/ 	.word	0x00000000
        /*00d0*/ 	.short	0x0005
        /*00d2*/ 	.short	0x0024
        /*00d4*/ 	.byte	0x00, 0xf0, 0x11, 0x00


	//----- nvinfo : EIATTR_KPARAM_INFO
	.align		4
.L_33:
        /*00d8*/ 	.byte	0x04, 0x17
        /*00da*/ 	.short	(.L_35 - .L_34)
.L_34:
        /*00dc*/ 	.word	0x00000000
        /*00e0*/ 	.short	0x0004
        /*00e2*/ 	.short	0x0020
        /*00e4*/ 	.byte	0x00, 0xf0, 0x11, 0x00


	//----- nvinfo : EIATTR_KPARAM_INFO
	.align		4
.L_35:
        /*00e8*/ 	.byte	0x04, 0x17
        /*00ea*/ 	.short	(.L_37 - .L_36)
.L_36:
        /*00ec*/ 	.word	0x00000000
        /*00f0*/ 	.short	0x0003
        /*00f2*/ 	.short	0x0018
        /*00f4*/ 	.byte	0x00, 0xf5, 0x21, 0x00


	//----- nvinfo : EIATTR_KPARAM_INFO
	.align		4
.L_37:
        /*00f8*/ 	.byte	0x04, 0x17
        /*00fa*/ 	.short	(.L_39 - .L_38)
.L_38:
        /*00fc*/ 	.word	0x00000000
        /*0100*/ 	.short	0x0002
        /*0102*/ 	.short	0x0010
        /*0104*/ 	.byte	0x00, 0xf5, 0x21, 0x00


	//----- nvinfo : EIATTR_KPARAM_INFO
	.align		4
.L_39:
        /*0108*/ 	.byte	0x04, 0x17
        /*010a*/ 	.short	(.L_41 - .L_40)
.L_40:
        /*010c*/ 	.word	0x00000000
        /*0110*/ 	.short	0x0001
        /*0112*/ 	.short	0x0008
        /*0114*/ 	.byte	0x00, 0xf5, 0x21, 0x00


	//----- nvinfo : EIATTR_KPARAM_INFO
	.align		4
.L_41:
        /*0118*/ 	.byte	0x04, 0x17
        /*011a*/ 	.short	(.L_43 - .L_42)
.L_42:
        /*011c*/ 	.word	0x00000000
        /*0120*/ 	.short	0x0000
        /*0122*/ 	.short	0x0000
        /*0124*/ 	.byte	0x00, 0xf5, 0x21, 0x00


	//----- nvinfo : EIATTR_SPARSE_MMA_MASK
	.align		4
.L_43:
        /*0128*/ 	.byte	0x03, 0x50
        /*012a*/ 	.short	0x0000


	//----- nvinfo : EIATTR_MAXREG_COUNT
	.align		4
        /*012c*/ 	.byte	0x03, 0x1b
        /*012e*/ 	.short	0x00ff


	//----- nvinfo : EIATTR_MERCURY_ISA_VERSION
	.align		4
        /*0130*/ 	.byte	0x03, 0x5f
        /*0132*/ 	.short	0x0101


	//----- nvinfo : EIATTR_VRC_CTA_INIT_COUNT
	.align		4
        /*0134*/ 	.byte	0x02, 0x4a
	.zero		1
	.zero		1


	//----- nvinfo : EIATTR_EXIT_INSTR_OFFSETS
	.align		4
        /*0138*/ 	.byte	0x04, 0x1c
        /*013a*/ 	.short	(.L_45 - .L_44)


	//   ....[0]....
.L_44:
        /*013c*/ 	.word	0x000000d0


	//   ....[1]....
        /*0140*/ 	.word	0x00000440


	//   ....[2]....
        /*0144*/ 	.word	0x00000810


	//   ....[3]....
        /*0148*/ 	.word	0x00000bb0


	//   ....[4]....
        /*014c*/ 	.word	0x00000fb0


	//   ....[5]....
        /*0150*/ 	.word	0x00001160


	//   ....[6]....
        /*0154*/ 	.word	0x00001290


	//   ....[7]....
        /*0158*/ 	.word	0x000013d0


	//----- nvinfo : EIATTR_CBANK_PARAM_SIZE
	.align		4
.L_45:
        /*015c*/ 	.byte	0x03, 0x19
        /*015e*/ 	.short	0x0078


	//----- nvinfo : EIATTR_PARAM_CBANK
	.align		4
        /*0160*/ 	.byte	0x04, 0x0a
        /*0162*/ 	.short	(.L_47 - .L_46)
	.align		4
.L_46:
        /*0164*/ 	.word	index@(.nv.constant0._Z18copy_blocks_kernelPKvPvPKiS3_iiiiiimmmmmmmm)
        /*0168*/ 	.short	0x0380
        /*016a*/ 	.short	0x0078


	//----- nvinfo : EIATTR_SW_WAR
	.align		4
.L_47:
        /*016c*/ 	.byte	0x04, 0x36
        /*016e*/ 	.short	(.L_49 - .L_48)
.L_48:
        /*0170*/ 	.word	0x00000008
.L_49:


//--------------------- .nv.callgraph             --------------------------
	.section	.nv.callgraph,"",@"SHT_CUDA_CALLGRAPH"
	.align	4
	.sectionentsize	8
	.align		4
        /*0000*/ 	.word	0x00000000
	.align		4
        /*0004*/ 	.word	0xffffffff
	.align		4
        /*0008*/ 	.word	0x00000000
	.align		4
        /*000c*/ 	.word	0xfffffffe
	.align		4
        /*0010*/ 	.word	0x00000000
	.align		4
        /*0014*/ 	.word	0xfffffffd
	.align		4
        /*0018*/ 	.word	0x00000000
	.align		4
        /*001c*/ 	.word	0xfffffffc


//--------------------- .text._Z18copy_blocks_kernelPKvPvPKiS3_iiiiiimmmmmmmm --------------------------
	.section	.text._Z18copy_blocks_kernelPKvPvPKiS3_iiiiiimmmmmmmm,"ax",@progbits
	.align	128
        .global         _Z18copy_blocks_kernelPKvPvPKiS3_iiiiiimmmmmmmm
        .type           _Z18copy_blocks_kernelPKvPvPKiS3_iiiiiimmmmmmmm,@function
        .size           _Z18copy_blocks_kernelPKvPvPKiS3_iiiiiimmmmmmmm,(.L_x_6 - _Z18copy_blocks_kernelPKvPvPKiS3_iiiiiimmmmmmmm)
        .other          _Z18copy_blocks_kernelPKvPvPKiS3_iiiiiimmmmmmmm,@"STO_CUDA_ENTRY STV_DEFAULT"
_Z18copy_blocks_kernelPKvPvPKiS3_iiiiiimmmmmmmm:
.text._Z18copy_blocks_kernelPKvPvPKiS3_iiiiiimmmmmmmm:
[----:B------:R-:W-:Y:S01]  /*0000*/  LDC R1, c[0x0][0x37c] ;  /* 0x0000df00ff017b82 */ /* 0x000fe20000000800 */
[----:B------:R-:W0:Y:S07]  /*0010*/  S2R R9, SR_TID.X ;  /* 0x0000000000097919 */ /* 0x000e2e0000002100 */
[----:B------:R-:W1:Y:S08]  /*0020*/  LDC.64 R2, c[0x0][0x3a8] ;  /* 0x0000ea00ff027b82 */ /* 0x000e700000000a00 */
[----:B------:R-:W2:Y:S08]  /*0030*/  LDC.64 R4, c[0x0][0x3a0] ;  /* 0x0000e800ff047b82 */ /* 0x000eb00000000a00 */
[----:B------:R-:W3:Y:S08]  /*0040*/  LDC R0, c[0x0][0x3b0] ;  /* 0x0000ec00ff007b82 */ /* 0x000ef00000000800 */
[----:B------:R-:W0:Y:S01]  /*0050*/  S2UR UR4, SR_CTAID.X ;  /* 0x00000000000479c3 */ /* 0x000e220000002500 */
[----:B-1----:R-:W-:-:S07]  /*0060*/  IMAD R7, R3, R2, RZ ;  /* 0x0000000203077224 */ /* 0x002fce00078e02ff */
[----:B------:R-:W0:Y:S01]  /*0070*/  LDC R8, c[0x0][0x360] ;  /* 0x0000d800ff087b82 */ /* 0x000e220000000800 */
[----:B--2---:R-:W-:Y:S02]  /*0080*/  IMAD R6, R5, R4, RZ ;  /* 0x0000000405067224 */ /* 0x004fe400078e02ff */
[----:B---3--:R-:W-:-:S04]  /*0090*/  IMAD R5, R7, R0, RZ ;  /* 0x0000000007057224 */ /* 0x008fc800078e02ff */
[----:B------:R-:W-:Y:S02]  /*00a0*/  IMAD R7, R5, R6, RZ ;  /* 0x0000000605077224 */ /* 0x000fe400078e02ff */
[----:B0-----:R-:W-:-:S05]  /*00b0*/  IMAD R8, R8, UR4, R9 ;  /* 0x0000000408087c24 */ /* 0x001fca000f8e0209 */
[----:B------:R-:W-:-:S13]  /*00c0*/  ISETP.GE.AND P0, PT, R8, R7, PT ;  /* 0x000000070800720c */ /* 0x000fda0003f06270 */
[----:B------:R-:W-:Y:S05]  /*00d0*/  @P0 EXIT ;  /* 0x000000000000094d */ /* 0x000fea0003800000 */
[-C--:B------:R-:W-:Y:S02]  /*00e0*/  IABS R14, R5.reuse ;  /* 0x00000005000e7213 */ /* 0x080fe40000000000 */
[----:B------:R-:W-:Y:S02]  /*00f0*/  IABS R6, R4 ;  /* 0x0000000400067213 */ /* 0x000fe40000000000 */
[----:B------:R-:W0:Y:S01]  /*0100*/  I2F.RP R7, R14 ;  /* 0x0000000e00077306 */ /* 0x000e220000209400 */
[----:B------:R-:W-:Y:S02]  /*0110*/  IABS R13, R8 ;  /* 0x00000008000d7213 */ /* 0x000fe40000000000 */
[----:B------:R-:W-:-:S05]  /*0120*/  IABS R15, R5 ;  /* 0x00000005000f7213 */ /* 0x000fca0000000000 */
[----:B------:R-:W1:Y:S08]  /*0130*/  I2F.RP R12, R6 ;  /* 0x00000006000c7306 */ /* 0x000e700000209400 */
[----:B0-----:R-:W0:Y:S08]  /*0140*/  MUFU.RCP R7, R7 ;  /* 0x0000000700077308 */ /* 0x001e300000001000 */
[----:B-1----:R-:W-:Y:S01]  /*0150*/  MUFU.RCP R12, R12 ;  /* 0x0000000c000c7308 */ /* 0x002fe20000001000 */
[----:B0-----:R-:W-:-:S07]  /*0160*/  VIADD R10, R7, 0xffffffe ;  /* 0x0ffffffe070a7836 */ /* 0x001fce0000000000 */
[----:B------:R0:W1:Y:S02]  /*0170*/  F2I.FTZ.U32.TRUNC.NTZ R11, R10 ;  /* 0x0000000a000b7305 */ /* 0x000064000021f000 */
[----:B0-----:R-:W-:Y:S02]  /*0180*/  IMAD.MOV.U32 R10, RZ, RZ, RZ ;  /* 0x000000ffff0a7224 */ /* 0x001fe400078e00ff */
[----:B-1----:R-:W-:-:S04]  /*0190*/  IMAD.MOV R9, RZ, RZ, -R11 ;  /* 0x000000ffff097224 */ /* 0x002fc800078e0a0b */
[----:B------:R-:W-:-:S04]  /*01a0*/  IMAD R9, R9, R14, RZ ;  /* 0x0000000e09097224 */ /* 0x000fc800078e02ff */
[----:B------:R-:W-:Y:S01]  /*01b0*/  IMAD.HI.U32 R11, R11, R9, R10 ;  /* 0x000000090b0b7227 */ /* 0x000fe200078e000a */
[----:B------:R-:W-:-:S03]  /*01c0*/  MOV R10, R13 ;  /* 0x0000000d000a7202 */ /* 0x000fc60000000f00 */
[----:B------:R-:W-:Y:S02]  /*01d0*/  IMAD.MOV R9, RZ, RZ, -R15 ;  /* 0x000000ffff097224 */ /* 0x000fe400078e0a0f */
[----:B------:R-:W-:-:S04]  /*01e0*/  IMAD.HI.U32 R7, R11, R10, RZ ;  /* 0x0000000a0b077227 */ /* 0x000fc800078e00ff */
[----:B------:R-:W-:Y:S02]  /*01f0*/  IMAD R9, R7, R9, R10 ;  /* 0x0000000907097224 */ /* 0x000fe400078e020a */
[----:B------:R-:W-:-:S03]  /*0200*/  VIADD R10, R12, 0xffffffe ;  /* 0x0ffffffe0c0a7836 */ /* 0x000fc60000000000 */
[----:B------:R-:W-:Y:S01]  /*0210*/  ISETP.GT.U32.AND P1, PT, R14, R9, PT ;  /* 0x000000090e00720c */ /* 0x000fe20003f24070 */
[----:B------:R0:W1:Y:S02]  /*0220*/  F2I.FTZ.U32.TRUNC.NTZ R11, R10 ;  /* 0x0000000a000b7305 */ /* 0x000064000021f000 */
[----:B0-----:R-:W-:-:S10]  /*0230*/  IMAD.MOV.U32 R10, RZ, RZ, RZ ;  /* 0x000000ffff0a7224 */ /* 0x001fd400078e00ff */
[----:B------:R-:W-:Y:S01]  /*0240*/  @!P1 IMAD.IADD R9, R9, 0x1, -R14 ;  /* 0x0000000109099824 */ /* 0x000fe200078e0a0e */
[----:B------:R-:W-:Y:S02]  /*0250*/  @!P1 IADD3 R7, PT, PT, R7, 0x1, RZ ;  /* 0x0000000107079810 */ /* 0x000fe40007ffe0ff */
[----:B------:R-:W-:Y:S02]  /*0260*/  ISETP.NE.AND P1, PT, R5, RZ, PT ;  /* 0x000000ff0500720c */ /* 0x000fe40003f25270 */
[----:B------:R-:W-:Y:S02]  /*0270*/  ISETP.GE.U32.AND P0, PT, R9, R14, PT ;  /* 0x0000000e0900720c */ /* 0x000fe40003f06070 */
[----:B------:R-:W-:-:S04]  /*0280*/  LOP3.LUT R9, R8, R5, RZ, 0x3c, !PT ;  /* 0x0000000508097212 */ /* 0x000fc800078e3cff */
[----:B------:R-:W-:Y:S01]  /*0290*/  ISETP.GE.AND P2, PT, R9, RZ, PT ;  /* 0x000000ff0900720c */ /* 0x000fe20003f46270 */
[----:B-1----:R-:W-:-:S04]  /*02a0*/  IMAD.MOV R9, RZ, RZ, -R11 ;  /* 0x000000ffff097224 */ /* 0x002fc800078e0a0b */
[----:B------:R-:W-:Y:S02]  /*02b0*/  IMAD R9, R9, R6, RZ ;  /* 0x0000000609097224 */ /* 0x000fe400078e02ff */
[----:B------:R-:W-:Y:S02]  /*02c0*/  @P0 VIADD R7, R7, 0x1 ;  /* 0x0000000107070836 */ /* 0x000fe40000000000 */
[----:B------:R-:W-:-:S04]  /*02d0*/  IMAD.HI.U32 R10, R11, R9, R10 ;  /* 0x000000090b0a7227 */ /* 0x000fc800078e000a */
[----:B------:R-:W-:Y:S02]  /*02e0*/  @!P2 IADD3 R7, PT, PT, -R7, RZ, RZ ;  /* 0x000000ff0707a210 */ /* 0x000fe40007ffe1ff */
[----:B------:R-:W-:-:S04]  /*02f0*/  @!P1 LOP3.LUT R7, RZ, R5, RZ, 0x33, !PT ;  /* 0x00000005ff079212 */ /* 0x000fc800078e33ff */
[----:B------:R-:W-:-:S05]  /*0300*/  IABS R12, R7 ;  /* 0x00000007000c7213 */ /* 0x000fca0000000000 */
[----:B------:R-:W-:-:S04]  /*0310*/  IMAD.MOV.U32 R9, RZ, RZ, R12 ;  /* 0x000000ffff097224 */ /* 0x000fc800078e000c */
[----:B------:R-:W-:-:S05]  /*0320*/  IMAD.HI.U32 R10, R10, R9, RZ ;  /* 0x000000090a0a7227 */ /* 0x000fca00078e00ff */
[----:B------:R-:W-:-:S05]  /*0330*/  IADD3 R11, PT, PT, -R10, RZ, RZ ;  /* 0x000000ff0a0b7210 */ /* 0x000fca0007ffe1ff */
[----:B------:R-:W-:-:S05]  /*0340*/  IMAD R9, R6, R11, R9 ;  /* 0x0000000b06097224 */ /* 0x000fca00078e0209 */
[----:B------:R-:W-:-:S13]  /*0350*/  ISETP.GT.U32.AND P1, PT, R6, R9, PT ;  /* 0x000000090600720c */ /* 0x000fda0003f24070 */
[----:B------:R-:W-:Y:S02]  /*0360*/  @!P1 IMAD.IADD R9, R9, 0x1, -R6 ;  /* 0x0000000109099824 */ /* 0x000fe400078e0a06 */
[----:B------:R-:W-:Y:S01]  /*0370*/  @!P1 VIADD R10, R10, 0x1 ;  /* 0x000000010a0a9836 */ /* 0x000fe20000000000 */
[----:B------:R-:W-:Y:S02]  /*0380*/  ISETP.NE.AND P1, PT, R4, RZ, PT ;  /* 0x000000ff0400720c */ /* 0x000fe40003f25270 */
[----:B------:R-:W-:Y:S02]  /*0390*/  ISETP.GE.U32.AND P0, PT, R9, R6, PT ;  /* 0x000000060900720c */ /* 0x000fe40003f06070 */
[----:B------:R-:W-:-:S04]  /*03a0*/  LOP3.LUT R6, R7, R4, RZ, 0x3c, !PT ;  /* 0x0000000407067212 */ /* 0x000fc800078e3cff */
[----:B------:R-:W-:-:S07]  /*03b0*/  ISETP.GE.AND P2, PT, R6, RZ, PT ;  /* 0x000000ff0600720c */ /* 0x000fce0003f46270 */
[----:B------:R-:W-:-:S05]  /*03c0*/  @P0 IADD3 R10, PT, PT, R10, 0x1, RZ ;  /* 0x000000010a0a0810 */ /* 0x000fca0007ffe0ff */
[----:B------:R-:W-:-:S04]  /*03d0*/  IMAD.MOV.U32 R6, RZ, RZ, R10 ;  /* 0x000000ffff067224 */ /* 0x000fc800078e000a */
[----:B------:R-:W-:Y:S01]  /*03e0*/  @!P2 IMAD.MOV R6, RZ, RZ, -R6 ;  /* 0x000000ffff06a224 */ /* 0x000fe200078e0a06 */
[----:B------:R-:W-:-:S04]  /*03f0*/  @!P1 LOP3.LUT R6, RZ, R4, RZ, 0x33, !PT ;  /* 0x00000004ff069212 */ /* 0x000fc800078e33ff */
[----:B------:R-:W-:-:S05]  /*0400*/  IADD3 R9, PT, PT, -R6, RZ, RZ ;  /* 0x000000ff06097210 */ /* 0x000fca0007ffe1ff */
[----:B------:R-:W-:-:S05]  /*0410*/  IMAD R9, R4, R9, R7 ;  /* 0x0000000904097224 */ /* 0x000fca00078e0207 */
[----:B------:R-:W-:-:S04]  /*0420*/  LOP3.LUT R4, R9, R4, RZ, 0xfc, !PT ;  /* 0x0000000409047212 */ /* 0x000fc800078efcff */
[----:B------:R-:W-:-:S13]  /*0430*/  ISETP.GE.AND P0, PT, R4, RZ, PT ;  /* 0x000000ff0400720c */ /* 0x000fda0003f06270 */
[----:B------:R-:W-:Y:S05]  /*0440*/  @!P0 EXIT ;  /* 0x000000000000894d */ /* 0x000fea0003800000 */
[----:B------:R-:W-:Y:S02]  /*0450*/  IMAD R4, R3, R0, RZ ;  /* 0x0000000003047224 */ /* 0x000fe400078e02ff */
[----:B------:R-:W-:-:S03]  /*0460*/  IMAD.MOV R7, RZ, RZ, -R7 ;  /* 0x000000ffff077224 */ /* 0x000fc600078e0a07 */
[-C--:B------:R-:W-:Y:S01]  /*0470*/  IABS R12, R4.reuse ;  /* 0x00000004000c7213 */ /* 0x080fe20000000000 */
[----:B------:R-:W-:Y:S01]  /*0480*/  IMAD R5, R5, R7, R8 ;  /* 0x0000000705057224 */ /* 0x000fe200078e0208 */
[----:B------:R-:W-:Y:S02]  /*0490*/  IABS R14, R4 ;  /* 0x00000004000e7213 */ /* 0x000fe40000000000 */
[----:B------:R-:W0:Y:S02]  /*04a0*/  I2F.RP R13, R12 ;  /* 0x0000000c000d7306 */ /* 0x000e240000209400 */
[----:B------:R-:W-:Y:S02]  /*04b0*/  IABS R8, R5 ;  /* 0x0000000500087213 */ /* 0x000fe40000000000 */
[----:B------:R-:W-:-:S04]  /*04c0*/  IADD3 R14, PT, PT, RZ, -R14, RZ ;  /* 0x8000000eff0e7210 */ /* 0x000fc80007ffe0ff */
[----:B0-----:R-:W0:Y:S02]  /*04d0*/  MUFU.RCP R13, R13 ;  /* 0x0000000d000d7308 */ /* 0x001e240000001000 */
[----:B0-----:R-:W-:-:S06]  /*04e0*/  VIADD R10, R13, 0xffffffe ;  /* 0x0ffffffe0d0a7836 */ /* 0x001fcc0000000000 */
[----:B------:R0:W1:Y:S02]  /*04f0*/  F2I.FTZ.U32.TRUNC.NTZ R11, R10 ;  /* 0x0000000a000b7305 */ /* 0x000064000021f000 */
[----:B0-----:R-:W-:Y:S01]  /*0500*/  IMAD.MOV.U32 R10, RZ, RZ, RZ ;  /* 0x000000ffff0a7224 */ /* 0x001fe200078e00ff */
[----:B-1----:R-:W-:-:S05]  /*0510*/  IADD3 R15, PT, PT, RZ, -R11, RZ ;  /* 0x8000000bff0f7210 */ /* 0x002fca0007ffe0ff */
[----:B------:R-:W-:-:S04]  /*0520*/  IMAD R7, R15, R12, RZ ;  /* 0x0000000c0f077224 */ /* 0x000fc800078e02ff */
[----:B------:R-:W-:Y:S01]  /*0530*/  IMAD.HI.U32 R11, R11, R7, R10 ;  /* 0x000000070b0b7227 */ /* 0x000fe200078e000a */
[----:B------:R-:W-:-:S03]  /*0540*/  IABS R7, R0 ;  /* 0x0000000000077213 */ /* 0x000fc60000000000 */
[----:B------:R-:W-:Y:S02]  /*0550*/  IMAD.MOV.U32 R10, RZ, RZ, R8 ;  /* 0x000000ffff0a7224 */ /* 0x000fe400078e0008 */
[----:B------:R-:W-:Y:S02]  /*0560*/  IMAD.MOV.U32 R8, RZ, RZ, R7 ;  /* 0x000000ffff087224 */ /* 0x000fe400078e0007 */
[----:B------:R-:W-:Y:S02]  /*0570*/  IMAD.HI.U32 R7, R11, R10, RZ ;  /* 0x0000000a0b077227 */ /* 0x000fe400078e00ff */
[----:B------:R-:W0:Y:S02]  /*0580*/  I2F.RP R13, R8 ;  /* 0x00000008000d7306 */ /* 0x000e240000209400 */
[----:B------:R-:W-:Y:S01]  /*0590*/  IMAD R11, R7, R14, R10 ;  /* 0x0000000e070b7224 */ /* 0x000fe200078e020a */
[----:B------:R-:W-:-:S04]  /*05a0*/  LOP3.LUT R10, R5, R4, RZ, 0x3c, !PT ;  /* 0x00000004050a7212 */ /* 0x000fc800078e3cff */
[----:B------:R-:W-:Y:S02]  /*05b0*/  ISETP.GT.U32.AND P1, PT, R12, R11, PT ;  /* 0x0000000b0c00720c */ /* 0x000fe40003f24070 */
[----:B------:R-:W-:Y:S01]  /*05c0*/  ISETP.GE.AND P2, PT, R10, RZ, PT ;  /* 0x000000ff0a00720c */ /* 0x000fe20003f46270 */
[----:B0-----:R-:W0:Y:S10]  /*05d0*/  MUFU.RCP R13, R13 ;  /* 0x0000000d000d7308 */ /* 0x001e340000001000 */
[----:B------:R-:W-:-:S02]  /*05e0*/  @!P1 IMAD.IADD R11, R11, 0x1, -R12 ;  /* 0x000000010b0b9824 */ /* 0x000fc400078e0a0c */
[----:B------:R-:W-:Y:S01]  /*05f0*/  @!P1 VIADD R7, R7, 0x1 ;  /* 0x0000000107079836 */ /* 0x000fe20000000000 */
[----:B------:R-:W-:Y:S02]  /*0600*/  ISETP.NE.AND P1, PT, R4, RZ, PT ;  /* 0x000000ff0400720c */ /* 0x000fe40003f25270 */
[----:B------:R-:W-:Y:S02]  /*0610*/  ISETP.GE.U32.AND P0, PT, R11, R12, PT ;  /* 0x0000000c0b00720c */ /* 0x000fe40003f06070 */
[----:B0-----:R-:W-:-:S04]  /*0620*/  IADD3 R10, PT, PT, R13, 0xffffffe, RZ ;  /* 0x0ffffffe0d0a7810 */ /* 0x001fc80007ffe0ff */
[----:B------:R0:W1:Y:S07]  /*0630*/  F2I.FTZ.U32.TRUNC.NTZ R11, R10 ;  /* 0x0000000a000b7305 */ /* 0x00006e000021f000 */
[----:B------:R-:W-:-:S05]  /*0640*/  @P0 VIADD R7, R7, 0x1 ;  /* 0x0000000107070836 */ /* 0x000fca0000000000 */
[----:B------:R-:W-:Y:S02]  /*0650*/  @!P2 IADD3 R7, PT, PT, -R7, RZ, RZ ;  /* 0x000000ff0707a210 */ /* 0x000fe40007ffe1ff */
[----:B------:R-:W-:Y:S01]  /*0660*/  @!P1 LOP3.LUT R7, RZ, R4, RZ, 0x33, !PT ;  /* 0x00000004ff079212 */ /* 0x000fe200078e33ff */
[----:B0-----:R-:W-:-:S04]  /*0670*/  HFMA2 R10, -RZ, RZ, 0, 0 ;  /* 0x00000000ff0a7431 */ /* 0x001fc800000001ff */
[----:B------:R-:W-:Y:S02]  /*0680*/  IMAD.MOV R12, RZ, RZ, -R7 ;  /* 0x000000ffff0c7224 */ /* 0x000fe400078e0a07 */
[----:B-1----:R-:W-:Y:S02]  /*0690*/  IMAD.MOV R13, RZ, RZ, -R11 ;  /* 0x000000ffff0d7224 */ /* 0x002fe400078e0a0b */
[----:B------:R-:W-:Y:S02]  /*06a0*/  IMAD R5, R4, R12, R5 ;  /* 0x0000000c04057224 */ /* 0x000fe400078e0205 */
[----:B------:R-:W-:-:S03]  /*06b0*/  IMAD R13, R13, R8, RZ ;  /* 0x000000080d0d7224 */ /* 0x000fc600078e02ff */
[----:B------:R-:W-:Y:S01]  /*06c0*/  IABS R4, R5 ;  /* 0x0000000500047213 */ /* 0x000fe20000000000 */
[----:B------:R-:W-:-:S04]  /*06d0*/  IMAD.HI.U32 R10, R11, R13, R10 ;  /* 0x0000000d0b0a7227 */ /* 0x000fc800078e000a */
[----:B------:R-:W-:-:S04]  /*06e0*/  IMAD.MOV.U32 R11, RZ, RZ, R4 ;  /* 0x000000ffff0b7224 */ /* 0x000fc800078e0004 */
[----:B------:R-:W-:-:S04]  /*06f0*/  IMAD.HI.U32 R4, R10, R11, RZ ;  /* 0x0000000b0a047227 */ /* 0x000fc800078e00ff */
[----:B------:R-:W-:-:S04]  /*0700*/  IMAD.MOV R10, RZ, RZ, -R4 ;  /* 0x000000ffff0a7224 */ /* 0x000fc800078e0a04 */
[----:B------:R-:W-:-:S05]  /*0710*/  IMAD R11, R8, R10, R11 ;  /* 0x0000000a080b7224 */ /* 0x000fca00078e020b */
[----:B------:R-:W-:-:S13]  /*0720*/  ISETP.GT.U32.AND P1, PT, R8, R11, PT ;  /* 0x0000000b0800720c */ /* 0x000fda0003f24070 */
[-C--:B------:R-:W-:Y:S01]  /*0730*/  @!P1 IADD3 R11, PT, PT, R11, -R8.reuse, RZ ;  /* 0x800000080b0b9210 */ /* 0x080fe20007ffe0ff */
[----:B------:R-:W-:Y:S01]  /*0740*/  @!P1 VIADD R4, R4, 0x1 ;  /* 0x0000000104049836 */ /* 0x000fe20000000000 */
[----:B------:R-:W-:Y:S02]  /*0750*/  ISETP.NE.AND P1, PT, R0, RZ, PT ;  /* 0x000000ff0000720c */ /* 0x000fe40003f25270 */
[----:B------:R-:W-:Y:S02]  /*0760*/  ISETP.GE.U32.AND P0, PT, R11, R8, PT ;  /* 0x000000080b00720c */ /* 0x000fe40003f06070 */
[----:B------:R-:W-:Y:S01]  /*0770*/  LOP3.LUT R8, R5, R0, RZ, 0x3c, !PT ;  /* 0x0000000005087212 */ /* 0x000fe200078e3cff */
[----:B------:R-:W0:Y:S03]  /*0780*/  LDC.64 R10, c[0x0][0x398] ;  /* 0x0000e600ff0a7b82 */ /* 0x000e260000000a00 */
[----:B------:R-:W-:-:S07]  /*0790*/  ISETP.GE.AND P2, PT, R8, RZ, PT ;  /* 0x000000ff0800720c */ /* 0x000fce0003f46270 */
[----:B------:R-:W-:-:S06]  /*07a0*/  @P0 VIADD R4, R4, 0x1 ;  /* 0x0000000104040836 */ /* 0x000fcc0000000000 */
[----:B------:R-:W-:Y:S02]  /*07b0*/  @!P2 IADD3 R4, PT, PT, -R4, RZ, RZ ;  /* 0x000000ff0404a210 */ /* 0x000fe40007ffe1ff */
[----:B------:R-:W-:-:S04]  /*07c0*/  @!P1 LOP3.LUT R4, RZ, R0, RZ, 0x33, !PT ;  /* 0x00000000ff049212 */ /* 0x000fc800078e33ff */
[----:B------:R-:W-:-:S04]  /*07d0*/  ISETP.GE.AND P0, PT, R4, R3, PT ;  /* 0x000000030400720c */ /* 0x000fc80003f06270 */
[----:B------:R-:W-:Y:S02]  /*07e0*/  ISETP.GE.OR P0, PT, R7, R2, P0 ;  /* 0x000000020700720c */ /* 0x000fe40000706670 */
[----:B------:R-:W1:Y:S02]  /*07f0*/  LDC.64 R2, c[0x0][0x390] ;  /* 0x0000e400ff027b82 */ /* 0x000e640000000a00 */
[----:B------:R-:W-:-:S13]  /*0800*/  ISETP.LT.OR P0, PT, R0, RZ, P0 ;  /* 0x000000ff0000720c */ /* 0x000fda0000701670 */
[----:B------:R-:W-:Y:S05]  /*0810*/  @P0 EXIT ;  /* 0x000000000000094d */ /* 0x000fea0003800000 */
[----:B------:R-:W2:Y:S01]  /*0820*/  LDCU.64 UR4, c[0x0][0x358] ;  /* 0x00006b00ff0477ac */ /* 0x000ea20008000a00 */
[C---:B-1----:R-:W-:Y:S01]  /*0830*/  IMAD.WIDE R12, R9.reuse, 0x4, R2 ;  /* 0x00000004090c7825 */ /* 0x042fe200078e0202 */
[----:B------:R-:W1:Y:S03]  /*0840*/  LDCU.64 UR6, c[0x0][0x3b8] ;  /* 0x00007700ff0677ac */ /* 0x000e660008000a00 */
[----:B0-----:R-:W-:Y:S01]  /*0850*/  IMAD.WIDE R10, R9, 0x4, R10 ;  /* 0x00000004090a7825 */ /* 0x001fe200078e020a */
[----:B------:R-:W0:Y:S01]  /*0860*/  LDCU.128 UR8, c[0x0][0x3d0] ;  /* 0x00007a00ff0877ac */ /* 0x000e220008000c00 */
[----:B------:R-:W-:Y:S01]  /*0870*/  SHF.R.S32.HI R8, RZ, 0x1f, R6 ;  /* 0x0000001fff087819 */ /* 0x000fe20000011406 */
[----:B------:R-:W3:Y:S01]  /*0880*/  LDCU.128 UR12, c[0x0][0x3c0] ;  /* 0x00007800ff0c77ac */ /* 0x000ee20008000c00 */
[----:B------:R-:W4:Y:S01]  /*0890*/  LDCU.128 UR16, c[0x0][0x3e0] ;  /* 0x00007c00ff1077ac */ /* 0x000f220008000c00 */
[----:B--2---:R-:W2:Y:S04]  /*08a0*/  LDG.E R3, desc[UR4][R12.64] ;  /* 0x000000040c037981 */ /* 0x004ea8000c1e1900 */
[----:B------:R5:W2:Y:S01]  /*08b0*/  LDG.E R2, desc[UR4][R10.64] ;  /* 0x000000040a027981 */ /* 0x000aa2000c1e1900 */
[----:B-1----:R-:W-:-:S02]  /*08c0*/  IMAD R15, R8, UR6, RZ ;  /* 0x00000006080f7c24 */ /* 0x002fc4000f8e02ff */
[----:B0-----:R-:W-:Y:S02]  /*08d0*/  IMAD R17, R8, UR10, RZ ;  /* 0x0000000a08117c24 */ /* 0x001fe4000f8e02ff */
[----:B------:R-:W-:-:S04]  /*08e0*/  IMAD.WIDE.U32 R8, R6, UR6, RZ ;  /* 0x0000000606087c25 */ /* 0x000fc8000f8e00ff */
[C---:B------:R-:W-:Y:S01]  /*08f0*/  IMAD R15, R6.reuse, UR7, R15 ;  /* 0x00000007060f7c24 */ /* 0x040fe2000f8e020f */
[----:B------:R-:W0:Y:S01]  /*0900*/  LDCU.64 UR6, c[0x0][0x3f0] ;  /* 0x00007e00ff0677ac */ /* 0x000e220008000a00 */
[C---:B------:R-:W-:Y:S02]  /*0910*/  IMAD R17, R6.reuse, UR11, R17 ;  /* 0x0000000b06117c24 */ /* 0x040fe4000f8e0211 */
[----:B-----5:R-:W-:Y:S01]  /*0920*/  IMAD.WIDE.U32 R10, R6, UR10, RZ ;  /* 0x0000000a060a7c25 */ /* 0x020fe2000f8e00ff */
[----:B------:R-:W-:-:S03]  /*0930*/  SHF.R.S32.HI R6, RZ, 0x1f, R7 ;  /* 0x0000001fff067819 */ /* 0x000fc60000011407 */
[----:B------:R-:W-:Y:S02]  /*0940*/  IMAD.IADD R9, R9, 0x1, R15 ;  /* 0x0000000109097824 */ /* 0x000fe400078e020f */
[C---:B---3--:R-:W-:Y:S02]  /*0950*/  IMAD R12, R6.reuse, UR14, RZ ;  /* 0x0000000e060c7c24 */ /* 0x048fe4000f8e02ff */
[----:B----4-:R-:W-:Y:S02]  /*0960*/  IMAD R6, R6, UR18, RZ ;  /* 0x0000001206067c24 */ /* 0x010fe4000f8e02ff */
[----:B------:R-:W-:Y:S02]  /*0970*/  IMAD.IADD R11, R11, 0x1, R17 ;  /* 0x000000010b0b7824 */ /* 0x000fe400078e0211 */
[C---:B------:R-:W-:Y:S02]  /*0980*/  IMAD R13, R7.reuse, UR15, R12 ;  /* 0x0000000f070d7c24 */ /* 0x040fe4000f8e020c */
[----:B------:R-:W-:-:S04]  /*0990*/  IMAD.WIDE.U32 R8, R7, UR14, R8 ;  /* 0x0000000e07087c25 */ /* 0x000fc8000f8e0008 */
[C---:B------:R-:W-:Y:S02]  /*09a0*/  IMAD R15, R7.reuse, UR19, R6 ;  /* 0x00000013070f7c24 */ /* 0x040fe4000f8e0206 */
[----:B------:R-:W-:Y:S01]  /*09b0*/  IMAD.WIDE.U32 R6, R7, UR18, R10 ;  /* 0x0000001207067c25 */ /* 0x000fe2000f8e000a */
[----:B------:R-:W-:Y:S02]  /*09c0*/  IADD3 R11, PT, PT, -R4, RZ, RZ ;  /* 0x000000ff040b7210 */ /* 0x000fe40007ffe1ff */
[----:B------:R-:W-:Y:S01]  /*09d0*/  SHF.R.S32.HI R10, RZ, 0x1f, R4 ;  /* 0x0000001fff0a7819 */ /* 0x000fe20000011404 */
[----:B------:R-:W-:Y:S02]  /*09e0*/  IMAD.IADD R9, R9, 0x1, R13 ;  /* 0x0000000109097824 */ /* 0x000fe400078e020d */
[----:B------:R-:W-:Y:S02]  /*09f0*/  IMAD R17, R0, R11, R5 ;  /* 0x0000000b00117224 */ /* 0x000fe400078e0205 */
[----:B------:R-:W1:Y:S01]  /*0a00*/  LDC R0, c[0x0][0x3b4] ;  /* 0x0000ed00ff007b82 */ /* 0x000e620000000800 */
[----:B------:R-:W-:-:S02]  /*0a10*/  IMAD.IADD R7, R7, 0x1, R15 ;  /* 0x0000000107077824 */ /* 0x000fc400078e020f */
[----:B------:R-:W-:Y:S01]  /*0a20*/  IMAD R5, R10, UR8, RZ ;  /* 0x000000080a057c24 */ /* 0x000fe2000f8e02ff */
[----:B------:R-:W-:Y:S01]  /*0a30*/  SHF.R.S32.HI R13, RZ, 0x1f, R17 ;  /* 0x0000001fff0d7819 */ /* 0x000fe20000011411 */
[----:B------:R-:W-:-:S04]  /*0a40*/  IMAD.WIDE.U32 R8, R4, UR8, R8 ;  /* 0x0000000804087c25 */ /* 0x000fc8000f8e0008 */
[----:B0-----:R-:W-:Y:S02]  /*0a50*/  IMAD R15, R10, UR6, RZ ;  /* 0x000000060a0f7c24 */ /* 0x001fe4000f8e02ff */
[----:B------:R-:W-:Y:S01]  /*0a60*/  IMAD.WIDE.U32 R10, R4, UR6, R6 ;  /* 0x00000006040a7c25 */ /* 0x000fe2000f8e0006 */
[----:B------:R-:W-:-:S03]  /*0a70*/  IADD3 R6, P0, PT, R17, R8, RZ ;  /* 0x0000000811067210 */ /* 0x000fc60007f1e0ff */
[C---:B------:R-:W-:Y:S02]  /*0a80*/  IMAD R12, R4.reuse, UR9, R5 ;  /* 0x00000009040c7c24 */ /* 0x040fe4000f8e0205 */
[----:B------:R-:W-:Y:S01]  /*0a90*/  IMAD R15, R4, UR7, R15 ;  /* 0x00000007040f7c24 */ /* 0x000fe2000f8e020f */
[----:B------:R-:W-:Y:S02]  /*0aa0*/  IADD3 R4, P1, PT, R17, R10, RZ ;  /* 0x0000000a11047210 */ /* 0x000fe40007f3e0ff */
[----:B------:R-:W-:Y:S02]  /*0ab0*/  IADD3.X R7, PT, PT, R13, R9, R12, P0, !PT ;  /* 0x000000090d077210 */ /* 0x000fe400007fe40c */
[----:B-1----:R-:W-:Y:S02]  /*0ac0*/  ISETP.GE.AND P0, PT, R0, 0x1, PT ;  /* 0x000000010000780c */ /* 0x002fe40003f06270 */
[----:B--2---:R-:W-:Y:S01]  /*0ad0*/  SHF.R.S32.HI R5, RZ, 0x1f, R3 ;  /* 0x0000001fff057819 */ /* 0x004fe20000011403 */
[----:B------:R-:W-:Y:S01]  /*0ae0*/  IMAD.WIDE.U32 R6, R3, UR12, R6 ;  /* 0x0000000c03067c25 */ /* 0x000fe2000f8e0006 */
[----:B------:R-:W-:-:S03]  /*0af0*/  SHF.R.S32.HI R8, RZ, 0x1f, R2 ;  /* 0x0000001fff087819 */ /* 0x000fc60000011402 */
[----:B------:R-:W-:Y:S01]  /*0b00*/  IMAD R10, R5, UR12, RZ ;  /* 0x0000000c050a7c24 */ /* 0x000fe2000f8e02ff */
[----:B------:R-:W-:Y:S01]  /*0b10*/  IADD3.X R5, PT, PT, R13, R11, R15, P1, !PT ;  /* 0x0000000b0d057210 */ /* 0x000fe20000ffe40f */
[----:B------:R-:W-:Y:S02]  /*0b20*/  IMAD R9, R8, UR16, RZ ;  /* 0x0000001008097c24 */ /* 0x000fe4000f8e02ff */
[----:B------:R-:W-:Y:S01]  /*0b30*/  IMAD R11, R3, UR13, R10 ;  /* 0x0000000d030b7c24 */ /* 0x000fe2000f8e020a */
[----:B------:R-:W-:Y:S01]  /*0b40*/  SHF.R.S32.HI R3, RZ, 0x1f, R0 ;  /* 0x0000001fff037819 */ /* 0x000fe20000011400 */
[C---:B------:R-:W-:Y:S02]  /*0b50*/  IMAD R9, R2.reuse, UR17, R9 ;  /* 0x0000001102097c24 */ /* 0x040fe4000f8e0209 */
[----:B------:R-:W-:Y:S01]  /*0b60*/  IMAD.WIDE.U32 R4, R2, UR16, R4 ;  /* 0x0000001002047c25 */ /* 0x000fe2000f8e0004 */
[----:B------:R-:W-:-:S03]  /*0b70*/  IADD3 R11, PT, PT, R7, R11, RZ ;  /* 0x0000000b070b7210 */ /* 0x000fc60007ffe0ff */
[----:B------:R-:W-:Y:S02]  /*0b80*/  IMAD.IADD R9, R5, 0x1, R9 ;  /* 0x0000000105097824 */ /* 0x000fe400078e0209 */
[-C--:B------:R-:W-:Y:S02]  /*0b90*/  IMAD R11, R11, R0.reuse, RZ ;  /* 0x000000000b0b7224 */ /* 0x080fe400078e02ff */
[----:B------:R-:W-:Y:S01]  /*0ba0*/  IMAD R9, R9, R0, RZ ;  /* 0x0000000009097224 */ /* 0x000fe200078e02ff */
[----:B------:R-:W-:Y:S06]  /*0bb0*/  @!P0 EXIT ;  /* 0x000000000000894d */ /* 0x000fec0003800000 */
[C---:B------:R-:W-:Y:S01]  /*0bc0*/  ISETP.GE.U32.AND P1, PT, R0.reuse, 0x10, PT ;  /* 0x000000100000780c */ /* 0x040fe20003f26070 */
[C---:B------:R-:W-:Y:S01]  /*0bd0*/  IMAD R7, R3.reuse, R6, R11 ;  /* 0x0000000603077224 */ /* 0x040fe200078e020b */
[----:B------:R-:W-:Y:S01]  /*0be0*/  LOP3.LUT R14, R0, 0xf, RZ, 0xc0, !PT ;  /* 0x0000000f000e7812 */ /* 0x000fe200078ec0ff */
[----:B------:R-:W-:Y:S02]  /*0bf0*/  IMAD R9, R3, R4, R9 ;  /* 0x0000000403097224 */ /* 0x000fe400078e0209 */
[----:B------:R-:W-:Y:S01]  /*0c00*/  IMAD.WIDE.U32 R2, R6, R0, RZ ;  /* 0x0000000006027225 */ /* 0x000fe200078e00ff */
[----:B------:R-:W-:-:S03]  /*0c10*/  ISETP.NE.AND P0, PT, R14, RZ, PT ;  /* 0x000000ff0e00720c */ /* 0x000fc60003f05270 */
[----:B------:R-:W-:Y:S01]  /*0c20*/  IMAD.WIDE.U32 R4, R4, R0, RZ ;  /* 0x0000000004047225 */ /* 0x000fe200078e00ff */
[----:B------:R-:W-:-:S03]  /*0c30*/  IADD3 R10, PT, PT, R3, R7, RZ ;  /* 0x00000007030a7210 */ /* 0x000fc60007ffe0ff */
[----:B------:R-:W-:Y:S02]  /*0c40*/  IMAD.MOV.U32 R11, RZ, RZ, RZ ;  /* 0x000000ffff0b7224 */ /* 0x000fe400078e00ff */
[----:B------:R-:W-:Y:S01]  /*0c50*/  IMAD.IADD R12, R5, 0x1, R9 ;  /* 0x00000001050c7824 */ /* 0x000fe200078e0209 */
[----:B------:R-:W-:Y:S06]  /*0c60*/  @!P1 BRA `(.L_x_0) ;  /* 0x0000000000d09947 */ /* 0x000fec0003800000 */
[----:B------:R-:W0:Y:S01]  /*0c70*/  LDCU.128 UR8, c[0x0][0x380] ;  /* 0x00007000ff0877ac */ /* 0x000e220008000c00 */
[----:B------:R-:W-:-:S05]  /*0c80*/  LOP3.LUT R11, R0, 0x7ffffff0, RZ, 0xc0, !PT ;  /* 0x7ffffff0000b7812 */ /* 0x000fca00078ec0ff */
[----:B------:R-:W-:Y:S01]  /*0c90*/  IMAD.MOV R13, RZ, RZ, -R11 ;  /* 0x000000ffff0d7224 */ /* 0x000fe200078e0a0b */
[----:B0-----:R-:W-:Y:S02]  /*0ca0*/  IADD3 R18, P1, PT, R2, UR8, RZ ;  /* 0x0000000802127c10 */ /* 0x001fe4000ff3e0ff */
[----:B------:R-:W-:Y:S02]  /*0cb0*/  IADD3 R16, P3, PT, R4, UR10, RZ ;  /* 0x0000000a04107c10 */ /* 0x000fe4000ff7e0ff */
[----:B------:R-:W-:Y:S02]  /*0cc0*/  IADD3 R18, P2, PT, R18, 0x7, RZ ;  /* 0x0000000712127810 */ /* 0x000fe40007f5e0ff */
[----:B------:R-:W-:Y:S02]  /*0cd0*/  IADD3 R16, P4, PT, R16, 0x7, RZ ;  /* 0x0000000710107810 */ /* 0x000fe40007f9e0ff */
[----:B------:R-:W-:Y:S02]  /*0ce0*/  IADD3.X R15, PT, PT, RZ, UR9, R10, P2, P1 ;  /* 0x00000009ff0f7c10 */ /* 0x000fe400097e240a */
[----:B------:R-:W-:-:S09]  /*0cf0*/  IADD3.X R23, PT, PT, RZ, UR11, R12, P4, P3 ;  /* 0x0000000bff177c10 */ /* 0x000fd2000a7e640c */
.L_x_1:
[----:B------:R-:W-:Y:S01]  /*0d00*/  MOV R8, R18 ;  /* 0x0000001200087202 */ /* 0x000fe20000000f00 */
[----:B------:R-:W-:-:S05]  /*0d10*/  IMAD.MOV.U32 R9, RZ, RZ, R15 ;  /* 0x000000ffff097224 */ /* 0x000fca00078e000f */
[----:B------:R-:W2:Y:S01]  /*0d20*/  LDG.E.U8 R15, desc[UR4][R8.64+-0x7] ;  /* 0xfffff904080f7981 */ /* 0x000ea2000c1e1100 */
[----:B-1----:R-:W-:Y:S01]  /*0d30*/  IMAD.MOV.U32 R6, RZ, RZ, R16 ;  /* 0x000000ffff067224 */ /* 0x002fe200078e0010 */
[----:B------:R-:W-:-:S05]  /*0d40*/  MOV R7, R23 ;  /* 0x0000001700077202 */ /* 0x000fca0000000f00 */
[----:B--2---:R0:W-:Y:S04]  /*0d50*/  STG.E.U8 desc[UR4][R6.64+-0x7], R15 ;  /* 0xfffff90f06007986 */ /* 0x0041e8000c101104 */
[----:B------:R-:W2:Y:S04]  /*0d60*/  LDG.E.U8 R17, desc[UR4][R8.64+-0x6] ;  /* 0xfffffa0408117981 */ /* 0x000ea8000c1e1100 */
[----:B--2---:R1:W-:Y:S04]  /*0d70*/  STG.E.U8 desc[UR4][R6.64+-0x6], R17 ;  /* 0xfffffa1106007986 */ /* 0x0043e8000c101104 */
[----:B------:R-:W2:Y:S04]  /*0d80*/  LDG.E.U8 R19, desc[UR4][R8.64+-0x5] ;  /* 0xfffffb0408137981 */ /* 0x000ea8000c1e1100 */
[----:B--2---:R2:W-:Y:S04]  /*0d90*/  STG.E.U8 desc[UR4][R6.64+-0x5], R19 ;  /* 0xfffffb1306007986 */ /* 0x0045e8000c101104 */
[----:B------:R-:W3:Y:S04]  /*0da0*/  LDG.E.U8 R21, desc[UR4][R8.64+-0x4] ;  /* 0xfffffc0408157981 */ /* 0x000ee8000c1e1100 */
[----:B---3--:R3:W-:Y:S04]  /*0db0*/  STG.E.U8 desc[UR4][R6.64+-0x4], R21 ;  /* 0xfffffc1506007986 */ /* 0x0087e8000c101104 */
[----:B------:R-:W4:Y:S04]  /*0dc0*/  LDG.E.U8 R23, desc[UR4][R8.64+-0x3] ;  /* 0xfffffd0408177981 */ /* 0x000f28000c1e1100 */
[----:B----4-:R4:W-:Y:S04]  /*0dd0*/  STG.E.U8 desc[UR4][R6.64+-0x3], R23 ;  /* 0xfffffd1706007986 */ /* 0x0109e8000c101104 */
[----:B------:R-:W5:Y:S04]  /*0de0*/  LDG.E.U8 R25, desc[UR4][R8.64+-0x2] ;  /* 0xfffffe0408197981 */ /* 0x000f68000c1e1100 */
[----:B-----5:R5:W-:Y:S04]  /*0df0*/  STG.E.U8 desc[UR4][R6.64+-0x2], R25 ;  /* 0xfffffe1906007986 */ /* 0x020be8000c101104 */
[----:B0-----:R-:W2:Y:S04]  /*0e00*/  LDG.E.U8 R15, desc[UR4][R8.64+-0x1] ;  /* 0xffffff04080f7981 */ /* 0x001ea8000c1e1100 */
[----:B--2---:R0:W-:Y:S04]  /*0e10*/  STG.E.U8 desc[UR4][R6.64+-0x1], R15 ;  /* 0xffffff0f06007986 */ /* 0x0041e8000c101104 */
[----:B-1----:R-:W2:Y:S04]  /*0e20*/  LDG.E.U8 R17, desc[UR4][R8.64] ;  /* 0x0000000408117981 */ /* 0x002ea8000c1e1100 */
[----:B--2---:R1:W-:Y:S04]  /*0e30*/  STG.E.U8 desc[UR4][R6.64], R17 ;  /* 0x0000001106007986 */ /* 0x0043e8000c101104 */
[----:B------:R-:W2:Y:S04]  /*0e40*/  LDG.E.U8 R19, desc[UR4][R8.64+0x1] ;  /* 0x0000010408137981 */ /* 0x000ea8000c1e1100 */
[----:B--2---:R2:W-:Y:S04]  /*0e50*/  STG.E.U8 desc[UR4][R6.64+0x1], R19 ;  /* 0x0000011306007986 */ /* 0x0045e8000c101104 */
[----:B---3--:R-:W3:Y:S04]  /*0e60*/  LDG.E.U8 R21, desc[UR4][R8.64+0x2] ;  /* 0x0000020408157981 */ /* 0x008ee8000c1e1100 */
[----:B---3--:R3:W-:Y:S04]  /*0e70*/  STG.E.U8 desc[UR4][R6.64+0x2], R21 ;  /* 0x0000021506007986 */ /* 0x0087e8000c101104 */
[----:B----4-:R-:W4:Y:S04]  /*0e80*/  LDG.E.U8 R23, desc[UR4][R8.64+0x3] ;  /* 0x0000030408177981 */ /* 0x010f28000c1e1100 */
[----:B----4-:R-:W-:Y:S04]  /*0e90*/  STG.E.U8 desc[UR4][R6.64+0x3], R23 ;  /* 0x0000031706007986 */ /* 0x010fe8000c101104 */
[----:B-----5:R-:W4:Y:S04]  /*0ea0*/  LDG.E.U8 R25, desc[UR4][R8.64+0x4] ;  /* 0x0000040408197981 */ /* 0x020f28000c1e1100 */
[----:B----4-:R-:W-:Y:S04]  /*0eb0*/  STG.E.U8 desc[UR4][R6.64+0x4], R25 ;  /* 0x0000041906007986 */ /* 0x010fe8000c101104 */
[----:B0-----:R-:W4:Y:S04]  /*0ec0*/  LDG.E.U8 R15, desc[UR4][R8.64+0x5] ;  /* 0x00000504080f7981 */ /* 0x001f28000c1e1100 */
[----:B----4-:R0:W-:Y:S04]  /*0ed0*/  STG.E.U8 desc[UR4][R6.64+0x5], R15 ;  /* 0x0000050f06007986 */ /* 0x0101e8000c101104 */
[----:B-1----:R-:W4:Y:S04]  /*0ee0*/  LDG.E.U8 R17, desc[UR4][R8.64+0x6] ;  /* 0x0000060408117981 */ /* 0x002f28000c1e1100 */
[----:B----4-:R1:W-:Y:S04]  /*0ef0*/  STG.E.U8 desc[UR4][R6.64+0x6], R17 ;  /* 0x0000061106007986 */ /* 0x0103e8000c101104 */
[----:B--2---:R-:W2:Y:S01]  /*0f00*/  LDG.E.U8 R19, desc[UR4][R8.64+0x7] ;  /* 0x0000070408137981 */ /* 0x004ea2000c1e1100 */
[----:B------:R-:W-:-:S05]  /*0f10*/  VIADD R13, R13, 0x10 ;  /* 0x000000100d0d7836 */ /* 0x000fca0000000000 */
[----:B------:R-:W-:Y:S01]  /*0f20*/  ISETP.NE.AND P1, PT, R13, RZ, PT ;  /* 0x000000ff0d00720c */ /* 0x000fe20003f25270 */
[----:B--2---:R1:W-:Y:S04]  /*0f30*/  STG.E.U8 desc[UR4][R6.64+0x7], R19 ;  /* 0x0000071306007986 */ /* 0x0043e8000c101104 */
[----:B---3--:R-:W2:Y:S01]  /*0f40*/  LDG.E.U8 R21, desc[UR4][R8.64+0x8] ;  /* 0x0000080408157981 */ /* 0x008ea2000c1e1100 */
[----:B------:R-:W-:Y:S02]  /*0f50*/  IADD3 R18, P2, PT, R8, 0x10, RZ ;  /* 0x0000001008127810 */ /* 0x000fe40007f5e0ff */
[----:B------:R-:W-:-:S03]  /*0f60*/  IADD3 R16, P3, PT, R6, 0x10, RZ ;  /* 0x0000001006107810 */ /* 0x000fc60007f7e0ff */
[----:B0-----:R-:W-:Y:S01]  /*0f70*/  IMAD.X R15, RZ, RZ, R9, P2 ;  /* 0x000000ffff0f7224 */ /* 0x001fe200010e0609 */
[----:B------:R-:W-:Y:S01]  /*0f80*/  IADD3.X R23, PT, PT, RZ, R7, RZ, P3, !PT ;  /* 0x00000007ff177210 */ /* 0x000fe20001ffe4ff */
[----:B--2---:R1:W-:Y:S01]  /*0f90*/  STG.E.U8 desc[UR4][R6.64+0x8], R21 ;  /* 0x0000081506007986 */ /* 0x0043e2000c101104 */
[----:B------:R-:W-:Y:S07]  /*0fa0*/  @P1 BRA `(.L_x_1) ;  /* 0xfffffffc00541947 */ /* 0x000fee000383ffff */
.L_x_0:
[----:B------:R-:W-:Y:S05]  /*0fb0*/  @!P0 EXIT ;  /* 0x000000000000894d */ /* 0x000fea0003800000 */
[----:B------:R-:W-:Y:S02]  /*0fc0*/  ISETP.GE.U32.AND P1, PT, R14, 0x8, PT ;  /* 0x000000080e00780c */ /* 0x000fe40003f26070 */
[----:B------:R-:W-:-:S04]  /*0fd0*/  LOP3.LUT R16, R0, 0x7, RZ, 0xc0, !PT ;  /* 0x0000000700107812 */ /* 0x000fc800078ec0ff */
[----:B------:R-:W-:-:S07]  /*0fe0*/  ISETP.NE.AND P0, PT, R16, RZ, PT ;  /* 0x000000ff1000720c */ /* 0x000fce0003f05270 */
[----:B------:R-:W-:Y:S06]  /*0ff0*/  @!P1 BRA `(.L_x_2) ;  /* 0x0000000000589947 */ /* 0x000fec0003800000 */
[----:B------:R-:W0:Y:S02]  /*1000*/  LDCU.128 UR8, c[0x0][0x380] ;  /* 0x00007000ff0877ac */ /* 0x000e240008000c00 */
[----:B0-----:R-:W-:-:S04]  /*1010*/  IADD3 R8, P1, P2, R2, UR8, R11 ;  /* 0x0000000802087c10 */ /* 0x001fc8000fa3e00b */
[----:B------:R-:W-:-:S05]  /*1020*/  IADD3.X R9, PT, PT, R10, UR9, RZ, P1, P2 ;  /* 0x000000090a097c10 */ /* 0x000fca0008fe44ff */
[----:B------:R-:W2:Y:S01]  /*1030*/  LDG.E.U8 R13, desc[UR4][R8.64] ;  /* 0x00000004080d7981 */ /* 0x000ea2000c1e1100 */
[----:B-1----:R-:W-:-:S04]  /*1040*/  IADD3 R6, P1, P2, R4, UR10, R11 ;  /* 0x0000000a04067c10 */ /* 0x002fc8000fa3e00b */
[----:B------:R-:W-:-:S05]  /*1050*/  IADD3.X R7, PT, PT, R12, UR11, RZ, P1, P2 ;  /* 0x0000000b0c077c10 */ /* 0x000fca0008fe44ff */
[----:B--2---:R0:W-:Y:S04]  /*1060*/  STG.E.U8 desc[UR4][R6.64], R13 ;  /* 0x0000000d06007986 */ /* 0x0041e8000c101104 */
[----:B------:R-:W2:Y:S04]  /*1070*/  LDG.E.U8 R15, desc[UR4][R8.64+0x1] ;  /* 0x00000104080f7981 */ /* 0x000ea8000c1e1100 */
[----:B--2---:R1:W-:Y:S04]  /*1080*/  STG.E.U8 desc[UR4][R6.64+0x1], R15 ;  /* 0x0000010f06007986 */ /* 0x0043e8000c101104 */
[----:B------:R-:W2:Y:S04]  /*1090*/  LDG.E.U8 R17, desc[UR4][R8.64+0x2] ;  /* 0x0000020408117981 */ /* 0x000ea8000c1e1100 */
[----:B--2---:R2:W-:Y:S04]  /*10a0*/  STG.E.U8 desc[UR4][R6.64+0x2], R17 ;  /* 0x0000021106007986 */ /* 0x0045e8000c101104 */
[----:B------:R-:W3:Y:S04]  /*10b0*/  LDG.E.U8 R19, desc[UR4][R8.64+0x3] ;  /* 0x0000030408137981 */ /* 0x000ee8000c1e1100 */
[----:B---3--:R2:W-:Y:S04]  /*10c0*/  STG.E.U8 desc[UR4][R6.64+0x3], R19 ;  /* 0x0000031306007986 */ /* 0x0085e8000c101104 */
[----:B------:R-:W3:Y:S04]  /*10d0*/  LDG.E.U8 R21, desc[UR4][R8.64+0x4] ;  /* 0x0000040408157981 */ /* 0x000ee8000c1e1100 */
[----:B---3--:R2:W-:Y:S04]  /*10e0*/  STG.E.U8 desc[UR4][R6.64+0x4], R21 ;  /* 0x0000041506007986 */ /* 0x0085e8000c101104 */
[----:B------:R-:W3:Y:S04]  /*10f0*/  LDG.E.U8 R23, desc[UR4][R8.64+0x5] ;  /* 0x0000050408177981 */ /* 0x000ee8000c1e1100 */
[----:B---3--:R2:W-:Y:S04]  /*1100*/  STG.E.U8 desc[UR4][R6.64+0x5], R23 ;  /* 0x0000051706007986 */ /* 0x0085e8000c101104 */
[----:B0-----:R-:W3:Y:S04]  /*1110*/  LDG.E.U8 R13, desc[UR4][R8.64+0x6] ;  /* 0x00000604080d7981 */ /* 0x001ee8000c1e1100 */
[----:B---3--:R2:W-:Y:S04]  /*1120*/  STG.E.U8 desc[UR4][R6.64+0x6], R13 ;  /* 0x0000060d06007986 */ /* 0x0085e8000c101104 */
[----:B-1----:R-:W3:Y:S01]  /*1130*/  LDG.E.U8 R15, desc[UR4][R8.64+0x7] ;  /* 0x00000704080f7981 */ /* 0x002ee2000c1e1100 */
[----:B------:R-:W-:-:S03]  /*1140*/  VIADD R11, R11, 0x8 ;  /* 0x000000080b0b7836 */ /* 0x000fc60000000000 */
[----:B---3--:R2:W-:Y:S04]  /*1150*/  STG.E.U8 desc[UR4][R6.64+0x7], R15 ;  /* 0x0000070f06007986 */ /* 0x0085e8000c101104 */
.L_x_2:
[----:B------:R-:W-:Y:S05]  /*1160*/  @!P0 EXIT ;  /* 0x000000000000894d */ /* 0x000fea0003800000 */
[----:B------:R-:W-:Y:S02]  /*1170*/  ISETP.GE.U32.AND P1, PT, R16, 0x4, PT ;  /* 0x000000041000780c */ /* 0x000fe40003f26070 */
[----:B------:R-:W-:-:S04]  /*1180*/  LOP3.LUT R0, R0, 0x3, RZ, 0xc0, !PT ;  /* 0x0000000300007812 */ /* 0x000fc800078ec0ff */
[----:B------:R-:W-:-:S07]  /*1190*/  ISETP.NE.AND P0, PT, R0, RZ, PT ;  /* 0x000000ff0000720c */ /* 0x000fce0003f05270 */
[----:B------:R-:W-:Y:S06]  /*11a0*/  @!P1 BRA `(.L_x_3) ;  /* 0x0000000000389947 */ /* 0x000fec0003800000 */
[----:B------:R-:W1:Y:S02]  /*11b0*/  LDCU.128 UR8, c[0x0][0x380] ;  /* 0x00007000ff0877ac */ /* 0x000e640008000c00 */
[----:B-12---:R-:W-:-:S04]  /*11c0*/  IADD3 R6, P1, P2, R2, UR8, R11 ;  /* 0x0000000802067c10 */ /* 0x006fc8000fa3e00b */
[----:B------:R-:W-:-:S05]  /*11d0*/  IADD3.X R7, PT, PT, R10, UR9, RZ, P1, P2 ;  /* 0x000000090a077c10 */ /* 0x000fca0008fe44ff */
[----:B------:R-:W2:Y:S01]  /*11e0*/  LDG.E.U8 R13, desc[UR4][R6.64] ;  /* 0x00000004060d7981 */ /* 0x000ea2000c1e1100 */
[----:B------:R-:W-:-:S04]  /*11f0*/  IADD3 R8, P1, P2, R4, UR10, R11 ;  /* 0x0000000a04087c10 */ /* 0x000fc8000fa3e00b */
[----:B------:R-:W-:-:S05]  /*1200*/  IADD3.X R9, PT, PT, R12, UR11, RZ, P1, P2 ;  /* 0x0000000b0c097c10 */ /* 0x000fca0008fe44ff */
[----:B--2---:R0:W-:Y:S04]  /*1210*/  STG.E.U8 desc[UR4][R8.64], R13 ;  /* 0x0000000d08007986 */ /* 0x0041e8000c101104 */
[----:B------:R-:W2:Y:S04]  /*1220*/  LDG.E.U8 R15, desc[UR4][R6.64+0x1] ;  /* 0x00000104060f7981 */ /* 0x000ea8000c1e1100 */
[----:B--2---:R0:W-:Y:S04]  /*1230*/  STG.E.U8 desc[UR4][R8.64+0x1], R15 ;  /* 0x0000010f08007986 */ /* 0x0041e8000c101104 */
[----:B------:R-:W2:Y:S04]  /*1240*/  LDG.E.U8 R17, desc[UR4][R6.64+0x2] ;  /* 0x0000020406117981 */ /* 0x000ea8000c1e1100 */
[----:B--2---:R0:W-:Y:S04]  /*1250*/  STG.E.U8 desc[UR4][R8.64+0x2], R17 ;  /* 0x0000021108007986 */ /* 0x0041e8000c101104 */
[----:B------:R-:W2:Y:S01]  /*1260*/  LDG.E.U8 R19, desc[UR4][R6.64+0x3] ;  /* 0x0000030406137981 */ /* 0x000ea2000c1e1100 */
[----:B------:R-:W-:-:S03]  /*1270*/  VIADD R11, R11, 0x4 ;  /* 0x000000040b0b7836 */ /* 0x000fc60000000000 */
[----:B--2---:R0:W-:Y:S04]  /*1280*/  STG.E.U8 desc[UR4][R8.64+0x3], R19 ;  /* 0x0000031308007986 */ /* 0x0041e8000c101104 */
.L_x_3:
[----:B------:R-:W-:Y:S05]  /*1290*/  @!P0 EXIT ;  /* 0x000000000000894d */ /* 0x000fea0003800000 */
[----:B------:R-:W3:Y:S01]  /*12a0*/  LDCU.128 UR8, c[0x0][0x380] ;  /* 0x00007000ff0877ac */ /* 0x000ee20008000c00 */
[----:B------:R-:W-:Y:S02]  /*12b0*/  IADD3 R0, PT, PT, -R0, RZ, RZ ;  /* 0x000000ff00007210 */ /* 0x000fe40007ffe1ff */
[--C-:B---3--:R-:W-:Y:S02]  /*12c0*/  IADD3 R4, P0, P1, R4, UR10, R11.reuse ;  /* 0x0000000a04047c10 */ /* 0x108fe4000f91e00b */
[----:B------:R-:W-:Y:S02]  /*12d0*/  IADD3 R11, P2, P3, R2, UR8, R11 ;  /* 0x00000008020b7c10 */ /* 0x000fe4000fb5e00b */
[----:B-12---:R-:W-:Y:S02]  /*12e0*/  IADD3.X R7, PT, PT, R12, UR11, RZ, P0, P1 ;  /* 0x0000000b0c077c10 */ /* 0x006fe400087e24ff */
[----:B------:R-:W-:-:S09]  /*12f0*/  IADD3.X R10, PT, PT, R10, UR9, RZ, P2, P3 ;  /* 0x000000090a0a7c10 */ /* 0x000fd200097e64ff */
.L_x_4:
[----:B-1----:R-:W-:Y:S02]  /*1300*/  IMAD.MOV.U32 R2, RZ, RZ, R11 ;  /* 0x000000ffff027224 */ /* 0x002fe400078e000b */
[----:B------:R-:W-:-:S05]  /*1310*/  IMAD.MOV.U32 R3, RZ, RZ, R10 ;  /* 0x000000ffff037224 */ /* 0x000fca00078e000a */
[----:B------:R1:W2:Y:S01]  /*1320*/  LDG.E.U8 R5, desc[UR4][R2.64] ;  /* 0x0000000402057981 */ /* 0x0002a2000c1e1100 */
[----:B------:R-:W-:Y:S01]  /*1330*/  VIADD R0, R0, 0x1 ;  /* 0x0000000100007836 */ /* 0x000fe20000000000 */
[----:B------:R-:W-:-:S04]  /*1340*/  IADD3 R11, P2, PT, R11, 0x1, RZ ;  /* 0x000000010b0b7810 */ /* 0x000fc80007f5e0ff */
[----:B------:R-:W-:Y:S01]  /*1350*/  ISETP.NE.AND P0, PT, R0, RZ, PT ;  /* 0x000000ff0000720c */ /* 0x000fe20003f05270 */
[----:B------:R-:W-:Y:S01]  /*1360*/  IMAD.X R10, RZ, RZ, R10, P2 ;  /* 0x000000ffff0a7224 */ /* 0x000fe200010e060a */
[----:B-1----:R-:W-:Y:S01]  /*1370*/  MOV R2, R4 ;  /* 0x0000000400027202 */ /* 0x002fe20000000f00 */
[----:B------:R-:W-:Y:S01]  /*1380*/  IMAD.MOV.U32 R3, RZ, RZ, R7 ;  /* 0x000000ffff037224 */ /* 0x000fe200078e0007 */
[----:B------:R-:W-:-:S04]  /*1390*/  IADD3 R4, P1, PT, R4, 0x1, RZ ;  /* 0x0000000104047810 */ /* 0x000fc80007f3e0ff */
[----:B------:R-:W-:Y:S01]  /*13a0*/  IADD3.X R7, PT, PT, RZ, R7, RZ, P1, !PT ;  /* 0x00000007ff077210 */ /* 0x000fe20000ffe4ff */
[----:B--2---:R1:W-:Y:S04]  /*13b0*/  STG.E.U8 desc[UR4][R2.64], R5 ;  /* 0x0000000502007986 */ /* 0x0043e8000c101104 */
[----:B------:R-:W-:Y:S05]  /*13c0*/  @P0 BRA `(.L_x_4) ;  /* 0xfffffffc00cc0947 */ /* 0x000fea000383ffff */
[----:B------:R-:W-:Y:S05]  /*13d0*/  EXIT ;  /* 0x000000000000794d */ /* 0x000fea0003800000 */
.L_x_5:
[----:B------:R-:W-:-:S00]  /*13e0*/  BRA `(.L_x_5) ;  /* 0xfffffffc00fc7947 */ /* 0x000fc0000383ffff */
[----:B------:R-:W-:-:S00]  /*13f0*/  NOP ;  /* 0x0000000000007918 */ /* 0x000fc00000000000 */
        /* <DEDUP_REMOVED lines=8> */
.L_x_6:


//--------------------- .nv.shared.reserved.0     --------------------------
	.section	.nv.shared.reserved.0,"aw",@nobits
	.weak		__nv_reservedSMEM_offset_0_alias
	.size		__nv_reservedSMEM_offset_0_alias, 0, 64
	.other		__nv_reservedSMEM_offset_0_alias,@"STO_CUDA_RESERVED_SHARED STV_DEFAULT"
__nv_reservedSMEM_offset_0_alias:
	.zero		0
	.zero		64


//--------------------- .nv.constant0._Z18copy_blocks_kernelPKvPvPKiS3_iiiiiimmmmmmmm --------------------------
	.section	.nv.constant0._Z18copy_blocks_kernelPKvPvPKiS3_iiiiiimmmmmmmm,"a",@progbits
	.sectionflags	@""
	.align	4
.nv.constant0._Z18copy_blocks_kernelPKvPvPKiS3_iiiiiimmmmmmmm:
	.zero		1016


//--------------------- SYMBOLS --------------------------

	.type		.nv.reservedSmem.offset0,@object
	.size		.nv.reservedSmem.offset0,0x4
